//
// Generated by NVIDIA NVVM Compiler
//
// Compiler Build ID: CL-36424714
// Cuda compilation tools, release 13.0, V13.0.88
// Based on NVVM 20.0.0
//

.version 9.0
.target sm_100
.address_size 64

	// .globl	_Z30scan_blocks_inclusive_blellochPKfPfS1_i
// _ZZ30scan_blocks_inclusive_blellochPKfPfS1_iE4temp has been demoted

.visible .entry _Z30scan_blocks_inclusive_blellochPKfPfS1_i(
	.param .u64 .ptr .align 1 _Z30scan_blocks_inclusive_blellochPKfPfS1_i_param_0,
	.param .u64 .ptr .align 1 _Z30scan_blocks_inclusive_blellochPKfPfS1_i_param_1,
	.param .u64 .ptr .align 1 _Z30scan_blocks_inclusive_blellochPKfPfS1_i_param_2,
	.param .u32 _Z30scan_blocks_inclusive_blellochPKfPfS1_i_param_3
)
{
	.reg .pred 	%p<25>;
	.reg .b32 	%r<22>;
	.reg .b32 	%f<68>;
	.reg .b64 	%rd<13>;
	// demoted variable
	.shared .align 4 .b8 _ZZ30scan_blocks_inclusive_blellochPKfPfS1_iE4temp[2048];
	ld.param.u64 	%rd5, [_Z30scan_blocks_inclusive_blellochPKfPfS1_i_param_0];
	ld.param.u64 	%rd3, [_Z30scan_blocks_inclusive_blellochPKfPfS1_i_param_1];
	ld.param.u64 	%rd4, [_Z30scan_blocks_inclusive_blellochPKfPfS1_i_param_2];
	ld.param.u32 	%r16, [_Z30scan_blocks_inclusive_blellochPKfPfS1_i_param_3];
	cvta.to.global.u64 	%rd6, %rd5;
	mov.u32 	%r1, %tid.x;
	mov.u32 	%r2, %ctaid.x;
	shl.b32 	%r17, %r2, 9;
	shl.b32 	%r3, %r1, 1;
	add.s32 	%r4, %r17, %r3;
	or.b32  	%r5, %r4, 1;
	setp.ge.s32 	%p1, %r4, %r16;
	mul.wide.s32 	%rd7, %r4, 4;
	add.s64 	%rd1, %rd6, %rd7;
	mov.f32 	%f66, 0f00000000;
	@%p1 bra 	$L__BB0_2;
	ld.global.f32 	%f66, [%rd1];
$L__BB0_2:
	setp.ge.s32 	%p2, %r5, %r16;
	mov.f32 	%f67, 0f00000000;
	@%p2 bra 	$L__BB0_4;
	ld.global.f32 	%f67, [%rd1+4];
$L__BB0_4:
	shl.b32 	%r18, %r1, 3;
	mov.u32 	%r19, _ZZ30scan_blocks_inclusive_blellochPKfPfS1_iE4temp;
	add.s32 	%r6, %r19, %r18;
	st.shared.f32 	[%r6], %f66;
	add.s32 	%r7, %r3, 1;
	st.shared.f32 	[%r6+4], %f67;
	bar.sync 	0;
	setp.gt.u32 	%p3, %r1, 255;
	@%p3 bra 	$L__BB0_6;
	ld.shared.f32 	%f8, [%r6];
	ld.shared.f32 	%f9, [%r6+4];
	add.f32 	%f10, %f8, %f9;
	st.shared.f32 	[%r6+4], %f10;
$L__BB0_6:
	bar.sync 	0;
	setp.gt.u32 	%p4, %r1, 127;
	shl.b32 	%r8, %r7, 3;
	add.s32 	%r9, %r19, %r8;
	@%p4 bra 	$L__BB0_8;
	ld.shared.f32 	%f11, [%r9+-4];
	ld.shared.f32 	%f12, [%r9+4];
	add.f32 	%f13, %f11, %f12;
	st.shared.f32 	[%r9+4], %f13;
$L__BB0_8:
	bar.sync 	0;
	setp.gt.u32 	%p5, %r1, 63;
	add.s32 	%r10, %r9, %r8;
	@%p5 bra 	$L__BB0_10;
	ld.shared.f32 	%f14, [%r10+-4];
	ld.shared.f32 	%f15, [%r10+12];
	add.f32 	%f16, %f14, %f15;
	st.shared.f32 	[%r10+12], %f16;
$L__BB0_10:
	bar.sync 	0;
	setp.gt.u32 	%p6, %r1, 31;
	mad.lo.s32 	%r11, %r7, 24, %r9;
	@%p6 bra 	$L__BB0_12;
	ld.shared.f32 	%f17, [%r11+-4];
	ld.shared.f32 	%f18, [%r11+28];
	add.f32 	%f19, %f17, %f18;
	st.shared.f32 	[%r11+28], %f19;
$L__BB0_12:
	bar.sync 	0;
	setp.gt.u32 	%p7, %r1, 15;
	mad.lo.s32 	%r12, %r7, 56, %r9;
	@%p7 bra 	$L__BB0_14;
	ld.shared.f32 	%f20, [%r12+-4];
	ld.shared.f32 	%f21, [%r12+60];
	add.f32 	%f22, %f20, %f21;
	st.shared.f32 	[%r12+60], %f22;
$L__BB0_14:
	bar.sync 	0;
	setp.gt.u32 	%p8, %r1, 7;
	mad.lo.s32 	%r13, %r7, 120, %r9;
	@%p8 bra 	$L__BB0_16;
	ld.shared.f32 	%f23, [%r13+-4];
	ld.shared.f32 	%f24, [%r13+124];
	add.f32 	%f25, %f23, %f24;
	st.shared.f32 	[%r13+124], %f25;
$L__BB0_16:
	bar.sync 	0;
	setp.gt.u32 	%p9, %r1, 3;
	mad.lo.s32 	%r14, %r7, 248, %r9;
	@%p9 bra 	$L__BB0_18;
	ld.shared.f32 	%f26, [%r14+-4];
	ld.shared.f32 	%f27, [%r14+252];
	add.f32 	%f28, %f26, %f27;
	st.shared.f32 	[%r14+252], %f28;
$L__BB0_18:
	bar.sync 	0;
	setp.gt.u32 	%p10, %r1, 1;
	mad.lo.s32 	%r15, %r7, 504, %r9;
	@%p10 bra 	$L__BB0_20;
	ld.shared.f32 	%f29, [%r15+-4];
	ld.shared.f32 	%f30, [%r15+508];
	add.f32 	%f31, %f29, %f30;
	st.shared.f32 	[%r15+508], %f31;
$L__BB0_20:
	bar.sync 	0;
	setp.ne.s32 	%p11, %r1, 0;
	@%p11 bra 	$L__BB0_22;
	ld.shared.f32 	%f32, [_ZZ30scan_blocks_inclusive_blellochPKfPfS1_iE4temp+1020];
	ld.shared.f32 	%f33, [_ZZ30scan_blocks_inclusive_blellochPKfPfS1_iE4temp+2044];
	add.f32 	%f34, %f32, %f33;
	st.shared.f32 	[_ZZ30scan_blocks_inclusive_blellochPKfPfS1_iE4temp+2044], %f34;
$L__BB0_22:
	setp.ne.s32 	%p12, %r1, 0;
	bar.sync 	0;
	ld.shared.f32 	%f5, [_ZZ30scan_blocks_inclusive_blellochPKfPfS1_iE4temp+2044];
	@%p12 bra 	$L__BB0_24;
	mov.b32 	%r21, 0;
	st.shared.u32 	[_ZZ30scan_blocks_inclusive_blellochPKfPfS1_iE4temp+2044], %r21;
$L__BB0_24:
	setp.ne.s32 	%p13, %r1, 0;
	bar.sync 	0;
	@%p13 bra 	$L__BB0_26;
	ld.shared.f32 	%f35, [_ZZ30scan_blocks_inclusive_blellochPKfPfS1_iE4temp+1020];
	ld.shared.f32 	%f36, [_ZZ30scan_blocks_inclusive_blellochPKfPfS1_iE4temp+2044];
	st.shared.f32 	[_ZZ30scan_blocks_inclusive_blellochPKfPfS1_iE4temp+1020], %f36;
	add.f32 	%f37, %f35, %f36;
	st.shared.f32 	[_ZZ30scan_blocks_inclusive_blellochPKfPfS1_iE4temp+2044], %f37;
$L__BB0_26:
	setp.gt.u32 	%p14, %r1, 1;
	bar.sync 	0;
	@%p14 bra 	$L__BB0_28;
	ld.shared.f32 	%f38, [%r15+-4];
	ld.shared.f32 	%f39, [%r15+508];
	st.shared.f32 	[%r15+-4], %f39;
	add.f32 	%f40, %f38, %f39;
	st.shared.f32 	[%r15+508], %f40;
$L__BB0_28:
	setp.gt.u32 	%p15, %r1, 3;
	bar.sync 	0;
	@%p15 bra 	$L__BB0_30;
	ld.shared.f32 	%f41, [%r14+-4];
	ld.shared.f32 	%f42, [%r14+252];
	st.shared.f32 	[%r14+-4], %f42;
	add.f32 	%f43, %f41, %f42;
	st.shared.f32 	[%r14+252], %f43;
$L__BB0_30:
	setp.gt.u32 	%p16, %r1, 7;
	bar.sync 	0;
	@%p16 bra 	$L__BB0_32;
	ld.shared.f32 	%f44, [%r13+-4];
	ld.shared.f32 	%f45, [%r13+124];
	st.shared.f32 	[%r13+-4], %f45;
	add.f32 	%f46, %f44, %f45;
	st.shared.f32 	[%r13+124], %f46;
$L__BB0_32:
	setp.gt.u32 	%p17, %r1, 15;
	bar.sync 	0;
	@%p17 bra 	$L__BB0_34;
	ld.shared.f32 	%f47, [%r12+-4];
	ld.shared.f32 	%f48, [%r12+60];
	st.shared.f32 	[%r12+-4], %f48;
	add.f32 	%f49, %f47, %f48;
	st.shared.f32 	[%r12+60], %f49;
$L__BB0_34:
	setp.gt.u32 	%p18, %r1, 31;
	bar.sync 	0;
	@%p18 bra 	$L__BB0_36;
	ld.shared.f32 	%f50, [%r11+-4];
	ld.shared.f32 	%f51, [%r11+28];
	st.shared.f32 	[%r11+-4], %f51;
	add.f32 	%f52, %f50, %f51;
	st.shared.f32 	[%r11+28], %f52;
$L__BB0_36:
	setp.gt.u32 	%p19, %r1, 63;
	bar.sync 	0;
	@%p19 bra 	$L__BB0_38;
	ld.shared.f32 	%f53, [%r10+-4];
	ld.shared.f32 	%f54, [%r10+12];
	st.shared.f32 	[%r10+-4], %f54;
	add.f32 	%f55, %f53, %f54;
	st.shared.f32 	[%r10+12], %f55;
$L__BB0_38:
	setp.gt.u32 	%p20, %r1, 127;
	bar.sync 	0;
	@%p20 bra 	$L__BB0_40;
	ld.shared.f32 	%f56, [%r9+-4];
	ld.shared.f32 	%f57, [%r9+4];
	st.shared.f32 	[%r9+-4], %f57;
	add.f32 	%f58, %f56, %f57;
	st.shared.f32 	[%r9+4], %f58;
$L__BB0_40:
	setp.gt.u32 	%p21, %r1, 255;
	bar.sync 	0;
	@%p21 bra 	$L__BB0_42;
	ld.shared.f32 	%f59, [%r6];
	ld.shared.f32 	%f60, [%r6+4];
	st.shared.f32 	[%r6], %f60;
	add.f32 	%f61, %f59, %f60;
	st.shared.f32 	[%r6+4], %f61;
$L__BB0_42:
	setp.ge.s32 	%p22, %r4, %r16;
	bar.sync 	0;
	cvta.to.global.u64 	%rd8, %rd3;
	add.s64 	%rd2, %rd8, %rd7;
	@%p22 bra 	$L__BB0_44;
	ld.shared.f32 	%f62, [%r6];
	add.f32 	%f63, %f66, %f62;
	st.global.f32 	[%rd2], %f63;
$L__BB0_44:
	setp.ge.s32 	%p23, %r5, %r16;
	@%p23 bra 	$L__BB0_46;
	ld.shared.f32 	%f64, [%r6+4];
	add.f32 	%f65, %f67, %f64;
	st.global.f32 	[%rd2+4], %f65;
$L__BB0_46:
	setp.ne.s32 	%p24, %r1, 0;
	@%p24 bra 	$L__BB0_48;
	cvta.to.global.u64 	%rd10, %rd4;
	mul.wide.u32 	%rd11, %r2, 4;
	add.s64 	%rd12, %rd10, %rd11;
	st.global.f32 	[%rd12], %f5;
$L__BB0_48:
	ret;

}
	// .globl	_Z23add_block_offsets_pairsPfPKfi
.visible .entry _Z23add_block_offsets_pairsPfPKfi(
	.param .u64 .ptr .align 1 _Z23add_block_offsets_pairsPfPKfi_param_0,
	.param .u64 .ptr .align 1 _Z23add_block_offsets_pairsPfPKfi_param_1,
	.param .u32 _Z23add_block_offsets_pairsPfPKfi_param_2
)
{
	.reg .pred 	%p<4>;
	.reg .b32 	%r<9>;
	.reg .b32 	%f<6>;
	.reg .b64 	%rd<9>;

	ld.param.u64 	%rd2, [_Z23add_block_offsets_pairsPfPKfi_param_0];
	ld.param.u64 	%rd3, [_Z23add_block_offsets_pairsPfPKfi_param_1];
	ld.param.u32 	%r3, [_Z23add_block_offsets_pairsPfPKfi_param_2];
	mov.u32 	%r1, %ctaid.x;
	setp.eq.s32 	%p1, %r1, 0;
	@%p1 bra 	$L__BB1_5;
	cvta.to.global.u64 	%rd4, %rd2;
	cvta.to.global.u64 	%rd5, %rd3;
	shl.b32 	%r4, %r1, 9;
	mov.u32 	%r5, %tid.x;
	add.s32 	%r6, %r1, -1;
	mul.wide.u32 	%rd6, %r6, 4;
	add.s64 	%rd7, %rd5, %rd6;
	ld.global.f32 	%f1, [%rd7];
	shl.b32 	%r7, %r5, 1;
	add.s32 	%r2, %r4, %r7;
	setp.ge.s32 	%p2, %r2, %r3;
	mul.wide.s32 	%rd8, %r2, 4;
	add.s64 	%rd1, %rd4, %rd8;
	@%p2 bra 	$L__BB1_3;
	ld.global.f32 	%f2, [%rd1];
	add.f32 	%f3, %f1, %f2;
	st.global.f32 	[%rd1], %f3;
$L__BB1_3:
	add.s32 	%r8, %r2, 1;
	setp.ge.s32 	%p3, %r8, %r3;
	@%p3 bra 	$L__BB1_5;
	ld.global.f32 	%f4, [%rd1+4];
	add.f32 	%f5, %f1, %f4;
	st.global.f32 	[%rd1+4], %f5;
$L__BB1_5:
	ret;

}
	// .globl	_Z19add_constant_offsetPfif
.visible .entry _Z19add_constant_offsetPfif(
	.param .u64 .ptr .align 1 _Z19add_constant_offsetPfif_param_0,
	.param .u32 _Z19add_constant_offsetPfif_param_1,
	.param .f32 _Z19add_constant_offsetPfif_param_2
)
{
	.reg .pred 	%p<2>;
	.reg .b32 	%r<6>;
	.reg .b32 	%f<4>;
	.reg .b64 	%rd<5>;

	ld.param.u64 	%rd1, [_Z19add_constant_offsetPfif_param_0];
	ld.param.u32 	%r2, [_Z19add_constant_offsetPfif_param_1];
	ld.param.f32 	%f1, [_Z19add_constant_offsetPfif_param_2];
	mov.u32 	%r3, %ctaid.x;
	mov.u32 	%r4, %ntid.x;
	mov.u32 	%r5, %tid.x;
	mad.lo.s32 	%r1, %r3, %r4, %r5;
	setp.ge.s32 	%p1, %r1, %r2;
	@%p1 bra 	$L__BB2_2;
	cvta.to.global.u64 	%rd2, %rd1;
	mul.wide.s32 	%rd3, %r1, 4;
	add.s64 	%rd4, %rd2, %rd3;
	ld.global.f32 	%f2, [%rd4];
	add.f32 	%f3, %f1, %f2;
	st.global.f32 	[%rd4], %f3;
$L__BB2_2:
	ret;

}


// ===== COMPILED SASS (sm_100) =====

	.target	sm_100

	.elftype	@"ET_EXEC"


//--------------------- .note.nv.tkinfo           --------------------------
	.section	.note.nv.tkinfo,"",@"SHT_NOTE"
	.sectionflags	@"SHF_NOTE_NV_TKINFO"
	.tkinfo
        /*0018*/ 	.word	0x00000002
        /*0030*/ 	.string	""
        /*0030*/ 	.string	"ptxas"
        /*0030*/ 	.string	"Cuda compilation tools, release 13.0, V13.0.88"
        /*0030*/ 	.string	"Build cuda_13.0.r13.0/compiler.36424714_0"
        /*0030*/ 	.string	"-arch sm_100 -m 64 "



//--------------------- .note.nv.cuinfo           --------------------------
	.section	.note.nv.cuinfo,"",@"SHT_NOTE"
	.sectionflags	@"SHF_NOTE_NV_CUINFO"
        /*0018*/ 	.short	0x0002
        /*001a*/ 	.short	0x0064
        /*001c*/ 	.short	0x0082
	.zero		2


//--------------------- .nv.info                  --------------------------
	.section	.nv.info,"",@"SHT_CUDA_INFO"
	.align	4


	//----- nvinfo : EIATTR_REGCOUNT
	.align		4
        /*0000*/ 	.byte	0x04, 0x2f
        /*0002*/ 	.short	(.L_1 - .L_0)
	.align		4
.L_0:
        /*0004*/ 	.word	index@(_Z30scan_blocks_inclusive_blellochPKfPfS1_i)
        /*0008*/ 	.word	0x00000018


	//----- nvinfo : EIATTR_FRAME_SIZE
	.align		4
.L_1:
        /*000c*/ 	.byte	0x04, 0x11
        /*000e*/ 	.short	(.L_3 - .L_2)
	.align		4
.L_2:
        /*0010*/ 	.word	index@(_Z30scan_blocks_inclusive_blellochPKfPfS1_i)
        /*0014*/ 	.word	0x00000000


	//----- nvinfo : EIATTR_REGCOUNT
	.align		4
.L_3:
        /*0018*/ 	.byte	0x04, 0x2f
        /*001a*/ 	.short	(.L_5 - .L_4)
	.align		4
.L_4:
        /*001c*/ 	.word	index@(_Z23add_block_offsets_pairsPfPKfi)
        /*0020*/ 	.word	0x0000000c


	//----- nvinfo : EIATTR_FRAME_SIZE
	.align		4
.L_5:
        /*0024*/ 	.byte	0x04, 0x11
        /*0026*/ 	.short	(.L_7 - .L_6)
	.align		4
.L_6:
        /*0028*/ 	.word	index@(_Z23add_block_offsets_pairsPfPKfi)
        /*002c*/ 	.word	0x00000000


	//----- nvinfo : EIATTR_REGCOUNT
	.align		4
.L_7:
        /*0030*/ 	.byte	0x04, 0x2f
        /*0032*/ 	.short	(.L_9 - .L_8)
	.align		4
.L_8:
        /*0034*/ 	.word	index@(_Z19add_constant_offsetPfif)
        /*0038*/ 	.word	0x00000008


	//----- nvinfo : EIATTR_FRAME_SIZE
	.align		4
.L_9:
        /*003c*/ 	.byte	0x04, 0x11
        /*003e*/ 	.short	(.L_11 - .L_10)
	.align		4
.L_10:
        /*0040*/ 	.word	index@(_Z19add_constant_offsetPfif)
        /*0044*/ 	.word	0x00000000


	//----- nvinfo : EIATTR_MIN_STACK_SIZE
	.align		4
.L_11:
        /*0048*/ 	.byte	0x04, 0x12
        /*004a*/ 	.short	(.L_13 - .L_12)
	.align		4
.L_12:
        /*004c*/ 	.word	index@(_Z19add_constant_offsetPfif)
        /*0050*/ 	.word	0x00000000


	//----- nvinfo : EIATTR_MIN_STACK_SIZE
	.align		4
.L_13:
        /*0054*/ 	.byte	0x04, 0x12
        /*0056*/ 	.short	(.L_15 - .L_14)
	.align		4
.L_14:
        /*0058*/ 	.word	index@(_Z23add_block_offsets_pairsPfPKfi)
        /*005c*/ 	.word	0x00000000


	//----- nvinfo : EIATTR_MIN_STACK_SIZE
	.align		4
.L_15:
        /*0060*/ 	.byte	0x04, 0x12
        /*0062*/ 	.short	(.L_17 - .L_16)
	.align		4
.L_16:
        /*0064*/ 	.word	index@(_Z30scan_blocks_inclusive_blellochPKfPfS1_i)
        /*0068*/ 	.word	0x00000000
.L_17:


//--------------------- .nv.compat                --------------------------
	.section	.nv.compat,"",@"SHT_CUDA_COMPAT_INFO"
	.align	4
        /*0000*/ 	.byte	0x02, 0x09, 0x00, 0x00, 0x02, 0x02, 0x01, 0x00, 0x02, 0x05, 0x05, 0x00, 0x03, 0x07, 0x01, 0x01
        /*0010*/ 	.byte	0x02, 0x03, 0x00, 0x00, 0x02, 0x06, 0x01, 0x00, 0x04, 0x0b, 0x08, 0x00, 0x09, 0x00, 0x00, 0x00
        /*0020*/ 	.byte	0x00, 0x00, 0x00, 0x00


//--------------------- .nv.info._Z19add_constant_offsetPfif --------------------------
	.section	.nv.info._Z19add_constant_offsetPfif,"",@"SHT_CUDA_INFO"
	.sectionflags	@""
	.align	4


	//----- nvinfo : EIATTR_CUDA_API_VERSION
	.align		4
        /*0000*/ 	.byte	0x04, 0x37
        /*0002*/ 	.short	(.L_19 - .L_18)
.L_18:
        /*0004*/ 	.word	0x00000082


	//----- nvinfo : EIATTR_KPARAM_INFO
	.align		4
.L_19:
        /*0008*/ 	.byte	0x04, 0x17
        /*000a*/ 	.short	(.L_21 - .L_20)
.L_20:
        /*000c*/ 	.word	0x00000000
        /*0010*/ 	.short	0x0002
        /*0012*/ 	.short	0x000c
        /*0014*/ 	.byte	0x00, 0xf0, 0x11, 0x00


	//----- nvinfo : EIATTR_KPARAM_INFO
	.align		4
.L_21:
        /*0018*/ 	.byte	0x04, 0x17
        /*001a*/ 	.short	(.L_23 - .L_22)
.L_22:
        /*001c*/ 	.word	0x00000000
        /*0020*/ 	.short	0x0001
        /*0022*/ 	.short	0x0008
        /*0024*/ 	.byte	0x00, 0xf0, 0x11, 0x00


	//----- nvinfo : EIATTR_KPARAM_INFO
	.align		4
.L_23:
        /*0028*/ 	.byte	0x04, 0x17
        /*002a*/ 	.short	(.L_25 - .L_24)
.L_24:
        /*002c*/ 	.word	0x00000000
        /*0030*/ 	.short	0x0000
        /*0032*/ 	.short	0x0000
        /*0034*/ 	.byte	0x00, 0xf5, 0x21, 0x00


	//----- nvinfo : EIATTR_SPARSE_MMA_MASK
	.align		4
.L_25:
        /*0038*/ 	.byte	0x03, 0x50
        /*003a*/ 	.short	0x0000


	//----- nvinfo : EIATTR_MAXREG_COUNT
	.align		4
        /*003c*/ 	.byte	0x03, 0x1b
        /*003e*/ 	.short	0x00ff


	//----- nvinfo : EIATTR_MERCURY_ISA_VERSION
	.align		4
        /*0040*/ 	.byte	0x03, 0x5f
        /*0042*/ 	.short	0x0101


	//----- nvinfo : EIATTR_VRC_CTA_INIT_COUNT
	.align		4
        /*0044*/ 	.byte	0x02, 0x4a
	.zero		1
	.zero		1


	//----- nvinfo : EIATTR_EXIT_INSTR_OFFSETS
	.align		4
        /*0048*/ 	.byte	0x04, 0x1c
        /*004a*/ 	.short	(.L_27 - .L_26)


	//   ....[0]....
.L_26:
        /*004c*/ 	.word	0x00000070


	//   ....[1]....
        /*0050*/ 	.word	0x000000f0


	//----- nvinfo : EIATTR_CBANK_PARAM_SIZE
	.align		4
.L_27:
        /*0054*/ 	.byte	0x03, 0x19
        /*0056*/ 	.short	0x0010


	//----- nvinfo : EIATTR_PARAM_CBANK
	.align		4
        /*0058*/ 	.byte	0x04, 0x0a
        /*005a*/ 	.short	(.L_29 - .L_28)
	.align		4
.L_28:
        /*005c*/ 	.word	index@(.nv.constant0._Z19add_constant_offsetPfif)
        /*0060*/ 	.short	0x0380
        /*0062*/ 	.short	0x0010


	//----- nvinfo : EIATTR_SW_WAR
	.align		4
.L_29:
        /*0064*/ 	.byte	0x04, 0x36
        /*0066*/ 	.short	(.L_31 - .L_30)
.L_30:
        /*0068*/ 	.word	0x00000008
.L_31:


//--------------------- .nv.info._Z23add_block_offsets_pairsPfPKfi --------------------------
	.section	.nv.info._Z23add_block_offsets_pairsPfPKfi,"",@"SHT_CUDA_INFO"
	.sectionflags	@""
	.align	4


	//----- nvinfo : EIATTR_CUDA_API_VERSION
	.align		4
        /*0000*/ 	.byte	0x04, 0x37
        /*0002*/ 	.short	(.L_33 - .L_32)
.L_32:
        /*0004*/ 	.word	0x00000082


	//----- nvinfo : EIATTR_KPARAM_INFO
	.align		4
.L_33:
        /*0008*/ 	.byte	0x04, 0x17
        /*000a*/ 	.short	(.L_35 - .L_34)
.L_34:
        /*000c*/ 	.word	0x00000000
        /*0010*/ 	.short	0x0002
        /*0012*/ 	.short	0x0010
        /*0014*/ 	.byte	0x00, 0xf0, 0x11, 0x00


	//----- nvinfo : EIATTR_KPARAM_INFO
	.align		4
.L_35:
        /*0018*/ 	.byte	0x04, 0x17
        /*001a*/ 	.short	(.L_37 - .L_36)
.L_36:
        /*001c*/ 	.word	0x00000000
        /*0020*/ 	.short	0x0001
        /*0022*/ 	.short	0x0008
        /*0024*/ 	.byte	0x00, 0xf5, 0x21, 0x00


	//----- nvinfo : EIATTR_KPARAM_INFO
	.align		4
.L_37:
        /*0028*/ 	.byte	0x04, 0x17
        /*002a*/ 	.short	(.L_39 - .L_38)
.L_38:
        /*002c*/ 	.word	0x00000000
        /*0030*/ 	.short	0x0000
        /*0032*/ 	.short	0x0000
        /*0034*/ 	.byte	0x00, 0xf5, 0x21, 0x00


	//----- nvinfo : EIATTR_SPARSE_MMA_MASK
	.align		4
.L_39:
        /*0038*/ 	.byte	0x03, 0x50
        /*003a*/ 	.short	0x0000


	//----- nvinfo : EIATTR_MAXREG_COUNT
	.align		4
        /*003c*/ 	.byte	0x03, 0x1b
        /*003e*/ 	.short	0x00ff


	//----- nvinfo : EIATTR_MERCURY_ISA_VERSION
	.align		4
        /*0040*/ 	.byte	0x03, 0x5f
        /*0042*/ 	.short	0x0101


	//----- nvinfo : EIATTR_VRC_CTA_INIT_COUNT
	.align		4
        /*0044*/ 	.byte	0x02, 0x4a
	.zero		1
	.zero		1


	//----- nvinfo : EIATTR_EXIT_INSTR_OFFSETS
	.align		4
        /*0048*/ 	.byte	0x04, 0x1c
        /*004a*/ 	.short	(.L_41 - .L_40)


	//   ....[0]....
.L_40:
        /*004c*/ 	.word	0x00000030


	//   ....[1]....
        /*0050*/ 	.word	0x00000150


	//   ....[2]....
        /*0054*/ 	.word	0x00000190


	//----- nvinfo : EIATTR_CBANK_PARAM_SIZE
	.align		4
.L_41:
        /*0058*/ 	.byte	0x03, 0x19
        /*005a*/ 	.short	0x0014


	//----- nvinfo : EIATTR_PARAM_CBANK
	.align		4
        /*005c*/ 	.byte	0x04, 0x0a
        /*005e*/ 	.short	(.L_43 - .L_42)
	.align		4
.L_42:
        /*0060*/ 	.word	index@(.nv.constant0._Z23add_block_offsets_pairsPfPKfi)
        /*0064*/ 	.short	0x0380
        /*0066*/ 	.short	0x0014


	//----- nvinfo : EIATTR_SW_WAR
	.align		4
.L_43:
        /*0068*/ 	.byte	0x04, 0x36
        /*006a*/ 	.short	(.L_45 - .L_44)
.L_44:
        /*006c*/ 	.word	0x00000008
.L_45:


//--------------------- .nv.info._Z30scan_blocks_inclusive_blellochPKfPfS1_i --------------------------
	.section	.nv.info._Z30scan_blocks_inclusive_blellochPKfPfS1_i,"",@"SHT_CUDA_INFO"
	.sectionflags	@""
	.align	4


	//----- nvinfo : EIATTR_CUDA_API_VERSION
	.align		4
        /*0000*/ 	.byte	0x04, 0x37
        /*0002*/ 	.short	(.L_47 - .L_46)
.L_46:
        /*0004*/ 	.word	0x00000082


	//----- nvinfo : EIATTR_KPARAM_INFO
	.align		4
.L_47:
        /*0008*/ 	.byte	0x04, 0x17
        /*000a*/ 	.short	(.L_49 - .L_48)
.L_48:
        /*000c*/ 	.word	0x00000000
        /*0010*/ 	.short	0x0003
        /*0012*/ 	.short	0x0018
        /*0014*/ 	.byte	0x00, 0xf0, 0x11, 0x00


	//----- nvinfo : EIATTR_KPARAM_INFO
	.align		4
.L_49:
        /*0018*/ 	.byte	0x04, 0x17
        /*001a*/ 	.short	(.L_51 - .L_50)
.L_50:
        /*001c*/ 	.word	0x00000000
        /*0020*/ 	.short	0x0002
        /*0022*/ 	.short	0x0010
        /*0024*/ 	.byte	0x00, 0xf5, 0x21, 0x00


	//----- nvinfo : EIATTR_KPARAM_INFO
	.align		4
.L_51:
        /*0028*/ 	.byte	0x04, 0x17
        /*002a*/ 	.short	(.L_53 - .L_52)
.L_52:
        /*002c*/ 	.word	0x00000000
        /*0030*/ 	.short	0x0001
        /*0032*/ 	.short	0x0008
        /*0034*/ 	.byte	0x00, 0xf5, 0x21, 0x00


	//----- nvinfo : EIATTR_KPARAM_INFO
	.align		4
.L_53:
        /*0038*/ 	.byte	0x04, 0x17
        /*003a*/ 	.short	(.L_55 - .L_54)
.L_54:
        /*003c*/ 	.word	0x00000000
        /*0040*/ 	.short	0x0000
        /*0042*/ 	.short	0x0000
        /*0044*/ 	.byte	0x00, 0xf5, 0x21, 0x00


	//----- nvinfo : EIATTR_SPARSE_MMA_MASK
	.align		4
.L_55:
        /*0048*/ 	.byte	0x03, 0x50
        /*004a*/ 	.short	0x0000


	//----- nvinfo : EIATTR_MAXREG_COUNT
	.align		4
        /*004c*/ 	.byte	0x03, 0x1b
        /*004e*/ 	.short	0x00ff


	//----- nvinfo : EIATTR_NUM_BARRIERS
	.align		4
        /*0050*/ 	.byte	0x02, 0x4c
        /*0052*/ 	.byte	0x01
	.zero		1


	//----- nvinfo : EIATTR_MERCURY_ISA_VERSION
	.align		4
        /*0054*/ 	.byte	0x03, 0x5f
        /*0056*/ 	.short	0x0101


	//----- nvinfo : EIATTR_VRC_CTA_INIT_COUNT
	.align		4
        /*0058*/ 	.byte	0x02, 0x4a
	.zero		1
	.zero		1


	//----- nvinfo : EIATTR_EXIT_INSTR_OFFSETS
	.align		4
        /*005c*/ 	.byte	0x04, 0x1c
        /*005e*/ 	.short	(.L_57 - .L_56)


	//   ....[0]....
.L_56:
        /*0060*/ 	.word	0x00000960


	//   ....[1]....
        /*0064*/ 	.word	0x000009a0


	//----- nvinfo : EIATTR_CBANK_PARAM_SIZE
	.align		4
.L_57:
        /*0068*/ 	.byte	0x03, 0x19
        /*006a*/ 	.short	0x001c


	//----- nvinfo : EIATTR_PARAM_CBANK
	.align		4
        /*006c*/ 	.byte	0x04, 0x0a
        /*006e*/ 	.short	(.L_59 - .L_58)
	.align		4
.L_58:
        /*0070*/ 	.word	index@(.nv.constant0._Z30scan_blocks_inclusive_blellochPKfPfS1_i)
        /*0074*/ 	.short	0x0380
        /*0076*/ 	.short	0x001c


	//----- nvinfo : EIATTR_SW_WAR
	.align		4
.L_59:
        /*0078*/ 	.byte	0x04, 0x36
        /*007a*/ 	.short	(.L_61 - .L_60)
.L_60:
        /*007c*/ 	.word	0x00000008
.L_61:


//--------------------- .nv.callgraph             --------------------------
	.section	.nv.callgraph,"",@"SHT_CUDA_CALLGRAPH"
	.align	4
	.sectionentsize	8
	.align		4
        /*0000*/ 	.word	0x00000000
	.align		4
        /*0004*/ 	.word	0xffffffff
	.align		4
        /*0008*/ 	.word	0x00000000
	.align		4
        /*000c*/ 	.word	0xfffffffe
	.align		4
        /*0010*/ 	.word	0x00000000
	.align		4
        /*0014*/ 	.word	0xfffffffd
	.align		4
        /*0018*/ 	.word	0x00000000
	.align		4
        /*001c*/ 	.word	0xfffffffc


//--------------------- .text._Z19add_constant_offsetPfif --------------------------
	.section	.text._Z19add_constant_offsetPfif,"ax",@progbits
	.align	128
        .global         _Z19add_constant_offsetPfif
        .type           _Z19add_constant_offsetPfif,@function
        .size           _Z19add_constant_offsetPfif,(.L_x_3 - _Z19add_constant_offsetPfif)
        .other          _Z19add_constant_offsetPfif,@"STO_CUDA_ENTRY STV_DEFAULT"
_Z19add_constant_offsetPfif:
.text._Z19add_constant_offsetPfif:
[----:B------:R-:W-:Y:S01]  /*0000*/  LDC R1, c[0x0][0x37c] ;  /* 0x0000df00ff017b82 */ /* 0x000fe20000000800 */
[----:B------:R-:W0:Y:S07]  /*0010*/  S2R R0, SR_TID.X ;  /* 0x0000000000007919 */ /* 0x000e2e0000002100 */
[----:B------:R-:W0:Y:S01]  /*0020*/  S2UR UR4, SR_CTAID.X ;  /* 0x00000000000479c3 */ /* 0x000e220000002500 */
[----:B------:R-:W1:Y:S07]  /*0030*/  LDCU UR5, c[0x0][0x388] ;  /* 0x00007100ff0577ac */ /* 0x000e6e0008000800 */
[----:B------:R-:W0:Y:S02]  /*0040*/  LDC R5, c[0x0][0x360] ;  /* 0x0000d800ff057b82 */ /* 0x000e240000000800 */
[----:B0-----:R-:W-:-:S05]  /*0050*/  IMAD R5, R5, UR4, R0 ;  /* 0x0000000405057c24 */ /* 0x001fca000f8e0200 */
[----:B-1----:R-:W-:-:S13]  /*0060*/  ISETP.GE.AND P0, PT, R5, UR5, PT ;  /* 0x0000000505007c0c */ /* 0x002fda000bf06270 */
[----:B------:R-:W-:Y:S05]  /*0070*/  @P0 EXIT ;  /* 0x000000000000094d */ /* 0x000fea0003800000 */
[----:B------:R-:W0:Y:S01]  /*0080*/  LDC.64 R2, c[0x0][0x380] ;  /* 0x0000e000ff027b82 */ /* 0x000e220000000a00 */
[----:B------:R-:W1:Y:S01]  /*0090*/  LDCU.64 UR4, c[0x0][0x358] ;  /* 0x00006b00ff0477ac */ /* 0x000e620008000a00 */
[----:B------:R-:W2:Y:S01]  /*00a0*/  LDCU UR6, c[0x0][0x38c] ;  /* 0x00007180ff0677ac */ /* 0x000ea20008000800 */
[----:B0-----:R-:W-:-:S05]  /*00b0*/  IMAD.WIDE R2, R5, 0x4, R2 ;  /* 0x0000000405027825 */ /* 0x001fca00078e0202 */
[----:B-1----:R-:W2:Y:S02]  /*00c0*/  LDG.E R0, desc[UR4][R2.64] ;  /* 0x0000000402007981 */ /* 0x002ea4000c1e1900 */
[----:B--2---:R-:W-:-:S05]  /*00d0*/  FADD R5, R0, UR6 ;  /* 0x0000000600057e21 */ /* 0x004fca0008000000 */
[----:B------:R-:W-:Y:S01]  /*00e0*/  STG.E desc[UR4][R2.64], R5 ;  /* 0x0000000502007986 */ /* 0x000fe2000c101904 */
[----:B------:R-:W-:Y:S05]  /*00f0*/  EXIT ;  /* 0x000000000000794d */ /* 0x000fea0003800000 */
.L_x_0:
[----:B------:R-:W-:-:S00]  /*0100*/  BRA `(.L_x_0) ;  /* 0xfffffffc00fc7947 */ /* 0x000fc0000383ffff */
[----:B------:R-:W-:-:S00]  /*0110*/  NOP ;  /* 0x0000000000007918 */ /* 0x000fc00000000000 */
        /* <DEDUP_REMOVED lines=14> */
.L_x_3:


//--------------------- .text._Z23add_block_offsets_pairsPfPKfi --------------------------
	.section	.text._Z23add_block_offsets_pairsPfPKfi,"ax",@progbits
	.align	128
        .global         _Z23add_block_offsets_pairsPfPKfi
        .type           _Z23add_block_offsets_pairsPfPKfi,@function
        .size           _Z23add_block_offsets_pairsPfPKfi,(.L_x_4 - _Z23add_block_offsets_pairsPfPKfi)
        .other          _Z23add_block_offsets_pairsPfPKfi,@"STO_CUDA_ENTRY STV_DEFAULT"
_Z23add_block_offsets_pairsPfPKfi:
.text._Z23add_block_offsets_pairsPfPKfi:
[----:B------:R-:W-:Y:S01]  /*0000*/  LDC R1, c[0x0][0x37c] ;  /* 0x0000df00ff017b82 */ /* 0x000fe20000000800 */
[----:B------:R-:W0:Y:S02]  /*0010*/  S2R R7, SR_CTAID.X ;  /* 0x0000000000077919 */ /* 0x000e240000002500 */
[----:B0-----:R-:W-:-:S13]  /*0020*/  ISETP.NE.AND P0, PT, R7, RZ, PT ;  /* 0x000000ff0700720c */ /* 0x001fda0003f05270 */
[----:B------:R-:W-:Y:S05]  /*0030*/  @!P0 EXIT ;  /* 0x000000000000894d */ /* 0x000fea0003800000 */
[----:B------:R-:W0:Y:S01]  /*0040*/  S2R R0, SR_TID.X ;  /* 0x0000000000007919 */ /* 0x000e220000002100 */
[----:B------:R-:W1:Y:S01]  /*0050*/  LDCU UR6, c[0x0][0x390] ;  /* 0x00007200ff0677ac */ /* 0x000e620008000800 */
[----:B------:R-:W2:Y:S01]  /*0060*/  LDC.64 R2, c[0x0][0x388] ;  /* 0x0000e200ff027b82 */ /* 0x000ea20000000a00 */
[----:B------:R-:W3:Y:S07]  /*0070*/  LDCU.64 UR4, c[0x0][0x358] ;  /* 0x00006b00ff0477ac */ /* 0x000eee0008000a00 */
[----:B------:R-:W4:Y:S01]  /*0080*/  LDC.64 R4, c[0x0][0x380] ;  /* 0x0000e000ff047b82 */ /* 0x000f220000000a00 */
[----:B0-----:R-:W-:-:S02]  /*0090*/  LEA R0, R7, R0, 0x8 ;  /* 0x0000000007007211 */ /* 0x001fc400078e40ff */
[----:B------:R-:W-:Y:S02]  /*00a0*/  IADD3 R7, PT, PT, R7, -0x1, RZ ;  /* 0xffffffff07077810 */ /* 0x000fe40007ffe0ff */
[----:B------:R-:W-:-:S03]  /*00b0*/  SHF.L.U32 R9, R0, 0x1, RZ ;  /* 0x0000000100097819 */ /* 0x000fc600000006ff */
[----:B--2---:R-:W-:Y:S01]  /*00c0*/  IMAD.WIDE.U32 R2, R7, 0x4, R2 ;  /* 0x0000000407027825 */ /* 0x004fe200078e0002 */
[----:B-1----:R-:W-:-:S03]  /*00d0*/  ISETP.GE.AND P0, PT, R9, UR6, PT ;  /* 0x0000000609007c0c */ /* 0x002fc6000bf06270 */
[C---:B----4-:R-:W-:Y:S02]  /*00e0*/  IMAD.WIDE R4, R9.reuse, 0x4, R4 ;  /* 0x0000000409047825 */ /* 0x050fe400078e0204 */
[----:B---3--:R-:W2:Y:S08]  /*00f0*/  LDG.E R2, desc[UR4][R2.64] ;  /* 0x0000000402027981 */ /* 0x008eb0000c1e1900 */
[----:B------:R-:W2:Y:S01]  /*0100*/  @!P0 LDG.E R7, desc[UR4][R4.64] ;  /* 0x0000000404078981 */ /* 0x000ea2000c1e1900 */
[----:B------:R-:W-:-:S04]  /*0110*/  IADD3 R9, PT, PT, R9, 0x1, RZ ;  /* 0x0000000109097810 */ /* 0x000fc80007ffe0ff */
[----:B------:R-:W-:Y:S01]  /*0120*/  ISETP.GE.AND P1, PT, R9, UR6, PT ;  /* 0x0000000609007c0c */ /* 0x000fe2000bf26270 */
[----:B--2---:R-:W-:-:S05]  /*0130*/  @!P0 FADD R7, R2, R7 ;  /* 0x0000000702078221 */ /* 0x004fca0000000000 */
[----:B------:R0:W-:Y:S07]  /*0140*/  @!P0 STG.E desc[UR4][R4.64], R7 ;  /* 0x0000000704008986 */ /* 0x0001ee000c101904 */
[----:B------:R-:W-:Y:S05]  /*0150*/  @P1 EXIT ;  /* 0x000000000000194d */ /* 0x000fea0003800000 */
[----:B------:R-:W2:Y:S02]  /*0160*/  LDG.E R3, desc[UR4][R4.64+0x4] ;  /* 0x0000040404037981 */ /* 0x000ea4000c1e1900 */
[----:B--2---:R-:W-:-:S05]  /*0170*/  FADD R3, R2, R3 ;  /* 0x0000000302037221 */ /* 0x004fca0000000000 */
[----:B------:R-:W-:Y:S01]  /*0180*/  STG.E desc[UR4][R4.64+0x4], R3 ;  /* 0x0000040304007986 */ /* 0x000fe2000c101904 */
[----:B------:R-:W-:Y:S05]  /*0190*/  EXIT ;  /* 0x000000000000794d */ /* 0x000fea0003800000 */
.L_x_1:
        /* <DEDUP_REMOVED lines=14> */
.L_x_4:


//--------------------- .text._Z30scan_blocks_inclusive_blellochPKfPfS1_i --------------------------
	.section	.text._Z30scan_blocks_inclusive_blellochPKfPfS1_i,"ax",@progbits
	.align	128
        .global         _Z30scan_blocks_inclusive_blellochPKfPfS1_i
        .type           _Z30scan_blocks_inclusive_blellochPKfPfS1_i,@function
        .size           _Z30scan_blocks_inclusive_blellochPKfPfS1_i,(.L_x_5 - _Z30scan_blocks_inclusive_blellochPKfPfS1_i)
        .other          _Z30scan_blocks_inclusive_blellochPKfPfS1_i,@"STO_CUDA_ENTRY STV_DEFAULT"
_Z30scan_blocks_inclusive_blellochPKfPfS1_i:
.text._Z30scan_blocks_inclusive_blellochPKfPfS1_i:
[----:B------:R-:W-:Y:S01]  /*0000*/  LDC R1, c[0x0][0x37c] ;  /* 0x0000df00ff017b82 */ /* 0x000fe20000000800 */
[----:B------:R-:W0:Y:S01]  /*0010*/  S2R R13, SR_TID.X ;  /* 0x00000000000d7919 */ /* 0x000e220000002100 */
[----:B------:R-:W1:Y:S06]  /*0020*/  LDCU UR4, c[0x0][0x398] ;  /* 0x00007300ff0477ac */ /* 0x000e6c0008000800 */
[----:B------:R-:W2:Y:S01]  /*0030*/  LDC.64 R8, c[0x0][0x380] ;  /* 0x0000e000ff087b82 */ /* 0x000ea20000000a00 */
[----:B------:R-:W3:Y:S01]  /*0040*/  S2R R0, SR_CTAID.X ;  /* 0x0000000000007919 */ /* 0x000ee20000002500 */
[----:B------:R-:W4:Y:S01]  /*0050*/  LDCU.64 UR6, c[0x0][0x358] ;  /* 0x00006b00ff0677ac */ /* 0x000f220008000a00 */
[----:B0-----:R-:W-:-:S04]  /*0060*/  SHF.L.U32 R7, R13, 0x1, RZ ;  /* 0x000000010d077819 */ /* 0x001fc800000006ff */
[----:B---3--:R-:W-:-:S04]  /*0070*/  LEA R4, R0, R7, 0x9 ;  /* 0x0000000700047211 */ /* 0x008fc800078e48ff */
[C---:B------:R-:W-:Y:S01]  /*0080*/  IADD3 R2, PT, PT, R4.reuse, 0x1, RZ ;  /* 0x0000000104027810 */ /* 0x040fe20007ffe0ff */
[C---:B--2---:R-:W-:Y:S01]  /*0090*/  IMAD.WIDE R8, R4.reuse, 0x4, R8 ;  /* 0x0000000404087825 */ /* 0x044fe200078e0208 */
[----:B-1----:R-:W-:Y:S02]  /*00a0*/  ISETP.GE.AND P1, PT, R4, UR4, PT ;  /* 0x0000000404007c0c */ /* 0x002fe4000bf26270 */
[----:B------:R-:W-:Y:S02]  /*00b0*/  ISETP.GE.AND P0, PT, R2, UR4, PT ;  /* 0x0000000402007c0c */ /* 0x000fe4000bf06270 */
[----:B------:R-:W-:-:S09]  /*00c0*/  CS2R R2, SRZ ;  /* 0x0000000000027805 */ /* 0x000fd2000001ff00 */
[----:B----4-:R-:W2:Y:S04]  /*00d0*/  @!P1 LDG.E R2, desc[UR6][R8.64] ;  /* 0x0000000608029981 */ /* 0x010ea8000c1e1900 */
[----:B------:R-:W2:Y:S01]  /*00e0*/  @!P0 LDG.E R3, desc[UR6][R8.64+0x4] ;  /* 0x0000040608038981 */ /* 0x000ea2000c1e1900 */
[----:B------:R-:W0:Y:S01]  /*00f0*/  S2UR UR5, SR_CgaCtaId ;  /* 0x00000000000579c3 */ /* 0x000e220000008800 */
[----:B------:R-:W-:Y:S01]  /*0100*/  UMOV UR4, 0x400 ;  /* 0x0000040000047882 */ /* 0x000fe20000000000 */
[C---:B------:R-:W-:Y:S02]  /*0110*/  ISETP.GT.U32.AND P2, PT, R13.reuse, 0xff, PT ;  /* 0x000000ff0d00780c */ /* 0x040fe40003f44070 */
[----:B------:R-:W-:Y:S02]  /*0120*/  ISETP.GT.U32.AND P3, PT, R13, 0x7f, PT ;  /* 0x0000007f0d00780c */ /* 0x000fe40003f64070 */
[----:B------:R-:W-:-:S02]  /*0130*/  IADD3 R6, PT, PT, R7, 0x1, RZ ;  /* 0x0000000107067810 */ /* 0x000fc40007ffe0ff */
[C---:B------:R-:W-:Y:S02]  /*0140*/  ISETP.GT.U32.AND P4, PT, R13.reuse, 0x3, PT ;  /* 0x000000030d00780c */ /* 0x040fe40003f84070 */
[C---:B------:R-:W-:Y:S02]  /*0150*/  ISETP.GT.U32.AND P5, PT, R13.reuse, 0x1, PT ;  /* 0x000000010d00780c */ /* 0x040fe40003fa4070 */
[----:B------:R-:W-:Y:S01]  /*0160*/  ISETP.NE.AND P6, PT, R13, RZ, PT ;  /* 0x000000ff0d00720c */ /* 0x000fe20003fc5270 */
[----:B0-----:R-:W-:-:S06]  /*0170*/  ULEA UR4, UR5, UR4, 0x18 ;  /* 0x0000000405047291 */ /* 0x001fcc000f8ec0ff */
[----:B------:R-:W-:Y:S02]  /*0180*/  LEA R5, R13, UR4, 0x3 ;  /* 0x000000040d057c11 */ /* 0x000fe4000f8e18ff */
[----:B------:R-:W-:-:S03]  /*0190*/  LEA R7, R6, UR4, 0x3 ;  /* 0x0000000406077c11 */ /* 0x000fc6000f8e18ff */
[----:B--2---:R-:W-:Y:S01]  /*01a0*/  STS.64 [R5], R2 ;  /* 0x0000000205007388 */ /* 0x004fe20000000a00 */
[----:B------:R-:W-:Y:S06]  /*01b0*/  BAR.SYNC.DEFER_BLOCKING 0x0 ;  /* 0x0000000000007b1d */ /* 0x000fec0000010000 */
[----:B------:R-:W0:Y:S02]  /*01c0*/  @!P2 LDS.64 R10, [R5] ;  /* 0x00000000050aa984 */ /* 0x000e240000000a00 */
[----:B0-----:R-:W-:-:S05]  /*01d0*/  @!P2 FADD R10, R10, R11 ;  /* 0x0000000b0a0aa221 */ /* 0x001fca0000000000 */
[----:B------:R-:W-:Y:S01]  /*01e0*/  @!P2 STS [R5+0x4], R10 ;  /* 0x0000040a0500a388 */ /* 0x000fe20000000800 */
[----:B------:R-:W-:Y:S01]  /*01f0*/  BAR.SYNC.DEFER_BLOCKING 0x0 ;  /* 0x0000000000007b1d */ /* 0x000fe20000010000 */
[----:B------:R-:W-:-:S05]  /*0200*/  ISETP.GT.U32.AND P2, PT, R13, 0x3f, PT ;  /* 0x0000003f0d00780c */ /* 0x000fca0003f44070 */
[----:B------:R-:W-:Y:S04]  /*0210*/  @!P3 LDS R8, [R7+-0x4] ;  /* 0xfffffc000708b984 */ /* 0x000fe80000000800 */
[----:B------:R-:W0:Y:S02]  /*0220*/  @!P3 LDS R9, [R7+0x4] ;  /* 0x000004000709b984 */ /* 0x000e240000000800 */
[----:B0-----:R-:W-:Y:S01]  /*0230*/  @!P3 FADD R12, R8, R9 ;  /* 0x00000009080cb221 */ /* 0x001fe20000000000 */
[----:B------:R-:W-:-:S04]  /*0240*/  LEA R8, R6, R7, 0x3 ;  /* 0x0000000706087211 */ /* 0x000fc800078e18ff */
[----:B------:R-:W-:Y:S01]  /*0250*/  @!P3 STS [R7+0x4], R12 ;  /* 0x0000040c0700b388 */ /* 0x000fe20000000800 */
[----:B------:R-:W-:Y:S01]  /*0260*/  BAR.SYNC.DEFER_BLOCKING 0x0 ;  /* 0x0000000000007b1d */ /* 0x000fe20000010000 */
[----:B------:R-:W-:-:S05]  /*0270*/  ISETP.GT.U32.AND P3, PT, R13, 0x1f, PT ;  /* 0x0000001f0d00780c */ /* 0x000fca0003f64070 */
[----:B------:R-:W-:Y:S04]  /*0280*/  @!P2 LDS R9, [R8+-0x4] ;  /* 0xfffffc000809a984 */ /* 0x000fe80000000800 */
[----:B------:R-:W0:Y:S02]  /*0290*/  @!P2 LDS R14, [R8+0xc] ;  /* 0x00000c00080ea984 */ /* 0x000e240000000800 */
[----:B0-----:R-:W-:Y:S01]  /*02a0*/  @!P2 FADD R11, R9, R14 ;  /* 0x0000000e090ba221 */ /* 0x001fe20000000000 */
[----:B------:R-:W-:-:S04]  /*02b0*/  IMAD R9, R6, 0x18, R7 ;  /* 0x0000001806097824 */ /* 0x000fc800078e0207 */
[----:B------:R0:W-:Y:S01]  /*02c0*/  @!P2 STS [R8+0xc], R11 ;  /* 0x00000c0b0800a388 */ /* 0x0001e20000000800 */
[----:B------:R-:W-:Y:S01]  /*02d0*/  BAR.SYNC.DEFER_BLOCKING 0x0 ;  /* 0x0000000000007b1d */ /* 0x000fe20000010000 */
[----:B------:R-:W-:Y:S01]  /*02e0*/  ISETP.GT.U32.AND P2, PT, R13, 0xf, PT ;  /* 0x0000000f0d00780c */ /* 0x000fe20003f44070 */
[----:B0-----:R-:W-:-:S04]  /*02f0*/  IMAD R11, R6, 0x78, R7 ;  /* 0x00000078060b7824 */ /* 0x001fc800078e0207 */
        /* <DEDUP_REMOVED lines=10> */
[----:B0-----:R-:W-:-:S05]  /*03a0*/  @!P2 FADD R15, R14, R15 ;  /* 0x0000000f0e0fa221 */ /* 0x001fca0000000000 */
[----:B------:R-:W-:Y:S01]  /*03b0*/  @!P2 STS [R10+0x3c], R15 ;  /* 0x00003c0f0a00a388 */ /* 0x000fe20000000800 */
[----:B------:R-:W-:Y:S06]  /*03c0*/  BAR.SYNC.DEFER_BLOCKING 0x0 ;  /* 0x0000000000007b1d */ /* 0x000fec0000010000 */
[----:B------:R-:W-:Y:S04]  /*03d0*/  @!P3 LDS R14, [R11+-0x4] ;  /* 0xfffffc000b0eb984 */ /* 0x000fe80000000800 */
[----:B------:R-:W0:Y:S02]  /*03e0*/  @!P3 LDS R17, [R11+0x7c] ;  /* 0x00007c000b11b984 */ /* 0x000e240000000800 */
[----:B0-----:R-:W-:-:S05]  /*03f0*/  @!P3 FADD R14, R14, R17 ;  /* 0x000000110e0eb221 */ /* 0x001fca0000000000 */
[----:B------:R-:W-:Y:S01]  /*0400*/  @!P3 STS [R11+0x7c], R14 ;  /* 0x00007c0e0b00b388 */ /* 0x000fe20000000800 */
[----:B------:R-:W-:Y:S06]  /*0410*/  BAR.SYNC.DEFER_BLOCKING 0x0 ;  /* 0x0000000000007b1d */ /* 0x000fec0000010000 */
[----:B------:R-:W-:Y:S04]  /*0420*/  @!P4 LDS R16, [R12+-0x4] ;  /* 0xfffffc000c10c984 */ /* 0x000fe80000000800 */
[----:B------:R-:W0:Y:S02]  /*0430*/  @!P4 LDS R15, [R12+0xfc] ;  /* 0x0000fc000c0fc984 */ /* 0x000e240000000800 */
[----:B0-----:R-:W-:Y:S01]  /*0440*/  @!P4 FADD R15, R16, R15 ;  /* 0x0000000f100fc221 */ /* 0x001fe20000000000 */
[----:B------:R-:W-:-:S04]  /*0450*/  IMAD R16, R6, 0x1f8, R7 ;  /* 0x000001f806107824 */ /* 0x000fc800078e0207 */
[----:B------:R-:W-:Y:S01]  /*0460*/  @!P4 STS [R12+0xfc], R15 ;  /* 0x0000fc0f0c00c388 */ /* 0x000fe20000000800 */
[----:B------:R-:W-:Y:S06]  /*0470*/  BAR.SYNC.DEFER_BLOCKING 0x0 ;  /* 0x0000000000007b1d */ /* 0x000fec0000010000 */
[----:B------:R-:W-:Y:S04]  /*0480*/  @!P5 LDS R6, [R16+-0x4] ;  /* 0xfffffc001006d984 */ /* 0x000fe80000000800 */
[----:B------:R-:W0:Y:S02]  /*0490*/  @!P5 LDS R17, [R16+0x1fc] ;  /* 0x0001fc001011d984 */ /* 0x000e240000000800 */
[----:B0-----:R-:W-:-:S05]  /*04a0*/  @!P5 FADD R17, R6, R17 ;  /* 0x000000110611d221 */ /* 0x001fca0000000000 */
[----:B------:R-:W-:Y:S01]  /*04b0*/  @!P5 STS [R16+0x1fc], R17 ;  /* 0x0001fc111000d388 */ /* 0x000fe20000000800 */
[----:B------:R-:W-:Y:S06]  /*04c0*/  BAR.SYNC.DEFER_BLOCKING 0x0 ;  /* 0x0000000000007b1d */ /* 0x000fec0000010000 */
[----:B------:R-:W-:Y:S04]  /*04d0*/  @!P6 LDS R6, [UR4+0x3fc] ;  /* 0x0003fc04ff06e984 */ /* 0x000fe80008000800 */
[----:B------:R-:W0:Y:S02]  /*04e0*/  @!P6 LDS R19, [UR4+0x7fc] ;  /* 0x0007fc04ff13e984 */ /* 0x000e240008000800 */
[----:B0-----:R-:W-:-:S05]  /*04f0*/  @!P6 FADD R19, R6, R19 ;  /* 0x000000130613e221 */ /* 0x001fca0000000000 */
[----:B------:R-:W-:Y:S01]  /*0500*/  @!P6 STS [UR4+0x7fc], R19 ;  /* 0x0007fc13ff00e988 */ /* 0x000fe20008000804 */
[----:B------:R-:W-:Y:S06]  /*0510*/  BAR.SYNC.DEFER_BLOCKING 0x0 ;  /* 0x0000000000007b1d */ /* 0x000fec0000010000 */
[----:B------:R-:W-:Y:S04]  /*0520*/  LDS R6, [UR4+0x7fc] ;  /* 0x0007fc04ff067984 */ /* 0x000fe80008000800 */
[----:B------:R-:W-:Y:S01]  /*0530*/  @!P6 STS [UR4+0x7fc], RZ ;  /* 0x0007fcffff00e988 */ /* 0x000fe20008000804 */
[----:B------:R-:W-:Y:S06]  /*0540*/  BAR.SYNC.DEFER_BLOCKING 0x0 ;  /* 0x0000000000007b1d */ /* 0x000fec0000010000 */
[----:B------:R-:W-:Y:S04]  /*0550*/  @!P6 LDS R14, [UR4+0x3fc] ;  /* 0x0003fc04ff0ee984 */ /* 0x000fe80008000800 */
[----:B------:R-:W0:Y:S02]  /*0560*/  @!P6 LDS R15, [UR4+0x7fc] ;  /* 0x0007fc04ff0fe984 */ /* 0x000e240008000800 */
[----:B0-----:R-:W-:-:S02]  /*0570*/  @!P6 FADD R14, R14, R15 ;  /* 0x0000000f0e0ee221 */ /* 0x001fc40000000000 */
[----:B------:R-:W-:Y:S04]  /*0580*/  @!P6 STS [UR4+0x3fc], R15 ;  /* 0x0003fc0fff00e988 */ /* 0x000fe80008000804 */
[----:B------:R-:W-:Y:S01]  /*0590*/  @!P6 STS [UR4+0x7fc], R14 ;  /* 0x0007fc0eff00e988 */ /* 0x000fe20008000804 */
[----:B------:R-:W-:Y:S06]  /*05a0*/  BAR.SYNC.DEFER_BLOCKING 0x0 ;  /* 0x0000000000007b1d */ /* 0x000fec0000010000 */
[----:B------:R-:W-:Y:S04]  /*05b0*/  @!P5 LDS R17, [R16+-0x4] ;  /* 0xfffffc001011d984 */ /* 0x000fe80000000800 */
[----:B------:R-:W0:Y:S02]  /*05c0*/  @!P5 LDS R18, [R16+0x1fc] ;  /* 0x0001fc001012d984 */ /* 0x000e240000000800 */
[----:B0-----:R-:W-:-:S02]  /*05d0*/  @!P5 FADD R17, R17, R18 ;  /* 0x000000121111d221 */ /* 0x001fc40000000000 */
[----:B------:R-:W-:Y:S04]  /*05e0*/  @!P5 STS [R16+-0x4], R18 ;  /* 0xfffffc121000d388 */ /* 0x000fe80000000800 */
[----:B------:R-:W-:Y:S01]  /*05f0*/  @!P5 STS [R16+0x1fc], R17 ;  /* 0x0001fc111000d388 */ /* 0x000fe20000000800 */
[----:B------:R-:W-:Y:S01]  /*0600*/  BAR.SYNC.DEFER_BLOCKING 0x0 ;  /* 0x0000000000007b1d */ /* 0x000fe20000010000 */
[----:B------:R-:W-:-:S05]  /*0610*/  ISETP.GT.U32.AND P5, PT, R13, 0x3f, PT ;  /* 0x0000003f0d00780c */ /* 0x000fca0003fa4070 */
[----:B------:R-:W-:Y:S04]  /*0620*/  @!P4 LDS R19, [R12+-0x4] ;  /* 0xfffffc000c13c984 */ /* 0x000fe80000000800 */
[----:B------:R-:W0:Y:S02]  /*0630*/  @!P4 LDS R20, [R12+0xfc] ;  /* 0x0000fc000c14c984 */ /* 0x000e240000000800 */
[----:B0-----:R-:W-:Y:S02]  /*0640*/  @!P4 FADD R19, R19, R20 ;  /* 0x000000141313c221 */ /* 0x001fe40000000000 */
        /* <DEDUP_REMOVED lines=9> */
[----:B------:R-:W-:Y:S06]  /*06e0*/  BAR.SYNC.DEFER_BLOCKING 0x0 ;  /* 0x0000000000007b1d */ /* 0x000fec0000010000 */
[----:B------:R-:W-:Y:S04]  /*06f0*/  @!P2 LDS R16, [R10+-0x4] ;  /* 0xfffffc000a10a984 */ /* 0x000fe80000000800 */
[----:B------:R-:W0:Y:S02]  /*0700*/  @!P2 LDS R17, [R10+0x3c] ;  /* 0x00003c000a11a984 */ /* 0x000e240000000800 */
[----:B0-----:R-:W-:-:S02]  /*0710*/  @!P2 FADD R21, R16, R17 ;  /* 0x000000111015a221 */ /* 0x001fc40000000000 */
        /* <DEDUP_REMOVED lines=14> */
[----:B------:R0:W-:Y:S01]  /*0800*/  @!P5 STS [R8+0xc], R11 ;  /* 0x00000c0b0800d388 */ /* 0x0001e20000000800 */
[----:B------:R-:W-:Y:S01]  /*0810*/  BAR.SYNC.DEFER_BLOCKING 0x0 ;  /* 0x0000000000007b1d */ /* 0x000fe20000010000 */
[----:B------:R-:W-:-:S07]  /*0820*/  ISETP.GT.U32.AND P5, PT, R13, 0xff, PT ;  /* 0x000000ff0d00780c */ /* 0x000fce0003fa4070 */
[----:B0-----:R-:W0:Y:S01]  /*0830*/  LDC.64 R8, c[0x0][0x388] ;  /* 0x0000e200ff087b82 */ /* 0x001e220000000a00 */
[----:B------:R-:W-:Y:S04]  /*0840*/  @!P4 LDS R10, [R7+-0x4] ;  /* 0xfffffc00070ac984 */ /* 0x000fe80000000800 */
[----:B------:R-:W1:Y:S01]  /*0850*/  @!P4 LDS R15, [R7+0x4] ;  /* 0x00000400070fc984 */ /* 0x000e620000000800 */
[----:B0-----:R-:W-:-:S04]  /*0860*/  IMAD.WIDE R8, R4, 0x4, R8 ;  /* 0x0000000404087825 */ /* 0x001fc800078e0208 */
[----:B-1----:R-:W-:Y:S01]  /*0870*/  @!P4 FADD R10, R10, R15 ;  /* 0x0000000f0a0ac221 */ /* 0x002fe20000000000 */
[----:B------:R-:W-:Y:S04]  /*0880*/  @!P4 STS [R7+-0x4], R15 ;  /* 0xfffffc0f0700c388 */ /* 0x000fe80000000800 */
[----:B------:R-:W-:Y:S01]  /*0890*/  @!P4 STS [R7+0x4], R10 ;  /* 0x0000040a0700c388 */ /* 0x000fe20000000800 */
[----:B------:R-:W-:Y:S06]  /*08a0*/  BAR.SYNC.DEFER_BLOCKING 0x0 ;  /* 0x0000000000007b1d */ /* 0x000fec0000010000 */
[----:B------:R-:W0:Y:S02]  /*08b0*/  @!P5 LDS.64 R12, [R5] ;  /* 0x00000000050cd984 */ /* 0x000e240000000a00 */
[----:B0-----:R-:W-:Y:S01]  /*08c0*/  @!P5 FADD R17, R12, R13 ;  /* 0x0000000d0c11d221 */ /* 0x001fe20000000000 */
[----:B------:R-:W-:-:S05]  /*08d0*/  MOV R16, R13 ;  /* 0x0000000d00107202 */ /* 0x000fca0000000f00 */
[----:B------:R-:W-:Y:S01]  /*08e0*/  @!P5 STS.64 [R5], R16 ;  /* 0x000000100500d388 */ /* 0x000fe20000000a00 */
[----:B------:R-:W-:Y:S06]  /*08f0*/  BAR.SYNC.DEFER_BLOCKING 0x0 ;  /* 0x0000000000007b1d */ /* 0x000fec0000010000 */
[----:B------:R-:W0:Y:S04]  /*0900*/  @!P1 LDS R11, [R5] ;  /* 0x00000000050b9984 */ /* 0x000e280000000800 */
[----:B------:R-:W1:Y:S01]  /*0910*/  @!P0 LDS R12, [R5+0x4] ;  /* 0x00000400050c8984 */ /* 0x000e620000000800 */
[----:B0-----:R-:W-:Y:S01]  /*0920*/  @!P1 FADD R11, R11, R2 ;  /* 0x000000020b0b9221 */ /* 0x001fe20000000000 */
[----:B-1----:R-:W-:-:S04]  /*0930*/  @!P0 FADD R3, R3, R12 ;  /* 0x0000000c03038221 */ /* 0x002fc80000000000 */
[----:B------:R0:W-:Y:S04]  /*0940*/  @!P1 STG.E desc[UR6][R8.64], R11 ;  /* 0x0000000b08009986 */ /* 0x0001e8000c101906 */
[----:B------:R0:W-:Y:S01]  /*0950*/  @!P0 STG.E desc[UR6][R8.64+0x4], R3 ;  /* 0x0000040308008986 */ /* 0x0001e2000c101906 */
[----:B------:R-:W-:Y:S05]  /*0960*/  @P6 EXIT ;  /* 0x000000000000694d */ /* 0x000fea0003800000 */
[----:B0-----:R-:W0:Y:S02]  /*0970*/  LDC.64 R2, c[0x0][0x390] ;  /* 0x0000e400ff027b82 */ /* 0x001e240000000a00 */
[----:B0-----:R-:W-:-:S05]  /*0980*/  IMAD.WIDE.U32 R2, R0, 0x4, R2 ;  /* 0x0000000400027825 */ /* 0x001fca00078e0002 */
[----:B------:R-:W-:Y:S01]  /*0990*/  STG.E desc[UR6][R2.64], R6 ;  /* 0x0000000602007986 */ /* 0x000fe2000c101906 */
[----:B------:R-:W-:Y:S05]  /*09a0*/  EXIT ;  /* 0x000000000000794d */ /* 0x000fea0003800000 */
.L_x_2:
        /* <DEDUP_REMOVED lines=13> */
.L_x_5:


//--------------------- .nv.shared.reserved.0     --------------------------
	.section	.nv.shared.reserved.0,"aw",@nobits
	.weak		__nv_reservedSMEM_offset_0_alias
	.size		__nv_reservedSMEM_offset_0_alias, 0, 64
	.other		__nv_reservedSMEM_offset_0_alias,@"STO_CUDA_RESERVED_SHARED STV_DEFAULT"
__nv_reservedSMEM_offset_0_alias:
	.zero		0
	.zero		64


//--------------------- .nv.shared._Z30scan_blocks_inclusive_blellochPKfPfS1_i --------------------------
	.section	.nv.shared._Z30scan_blocks_inclusive_blellochPKfPfS1_i,"aw",@nobits
	.sectionflags	@""
	.align	4
.nv.shared._Z30scan_blocks_inclusive_blellochPKfPfS1_i:
	.zero		3072


//--------------------- .nv.constant0._Z19add_constant_offsetPfif --------------------------
	.section	.nv.constant0._Z19add_constant_offsetPfif,"a",@progbits
	.sectionflags	@""
	.align	4
.nv.constant0._Z19add_constant_offsetPfif:
	.zero		912


//--------------------- .nv.constant0._Z23add_block_offsets_pairsPfPKfi --------------------------
	.section	.nv.constant0._Z23add_block_offsets_pairsPfPKfi,"a",@progbits
	.sectionflags	@""
	.align	4
.nv.constant0._Z23add_block_offsets_pairsPfPKfi:
	.zero		916


//--------------------- .nv.constant0._Z30scan_blocks_inclusive_blellochPKfPfS1_i --------------------------
	.section	.nv.constant0._Z30scan_blocks_inclusive_blellochPKfPfS1_i,"a",@progbits
	.sectionflags	@""
	.align	4
.nv.constant0._Z30scan_blocks_inclusive_blellochPKfPfS1_i:
	.zero		924


//--------------------- SYMBOLS --------------------------

	.type		.nv.reservedSmem.offset0,@object
	.size		.nv.reservedSmem.offset0,0x4
	.type		.nv.reservedSmem.cap,@object
	.size		.nv.reservedSmem.cap,0x4
